//
// Generated by NVIDIA NVVM Compiler
//
// Compiler Build ID: CL-36424714
// Cuda compilation tools, release 13.0, V13.0.88
// Based on NVVM 20.0.0
//

.version 9.0
.target sm_100
.address_size 64

	// .globl	_Z14rmsnorm_kernelPfS_S_if
// _ZZ12block_reducefE5sdata has been demoted
// _ZZ14rmsnorm_kernelPfS_S_ifE10shared_val has been demoted

.visible .entry _Z14rmsnorm_kernelPfS_S_if(
	.param .u64 .ptr .align 1 _Z14rmsnorm_kernelPfS_S_if_param_0,
	.param .u64 .ptr .align 1 _Z14rmsnorm_kernelPfS_S_if_param_1,
	.param .u64 .ptr .align 1 _Z14rmsnorm_kernelPfS_S_if_param_2,
	.param .u32 _Z14rmsnorm_kernelPfS_S_if_param_3,
	.param .f32 _Z14rmsnorm_kernelPfS_S_if_param_4
)
{
	.reg .pred 	%p<19>;
	.reg .b32 	%r<43>;
	.reg .b32 	%f<43>;
	.reg .b64 	%rd<19>;
	// demoted variable
	.shared .align 4 .b8 _ZZ12block_reducefE5sdata[128];
	// demoted variable
	.shared .align 4 .f32 _ZZ14rmsnorm_kernelPfS_S_ifE10shared_val;
	ld.param.u64 	%rd7, [_Z14rmsnorm_kernelPfS_S_if_param_0];
	ld.param.u64 	%rd5, [_Z14rmsnorm_kernelPfS_S_if_param_1];
	ld.param.u64 	%rd6, [_Z14rmsnorm_kernelPfS_S_if_param_2];
	ld.param.u32 	%r8, [_Z14rmsnorm_kernelPfS_S_if_param_3];
	ld.param.f32 	%f9, [_Z14rmsnorm_kernelPfS_S_if_param_4];
	cvta.to.global.u64 	%rd8, %rd7;
	mov.u32 	%r9, %ctaid.x;
	mul.lo.s32 	%r10, %r8, %r9;
	cvt.u64.u32 	%rd1, %r10;
	mul.wide.u32 	%rd9, %r10, 4;
	add.s64 	%rd2, %rd8, %rd9;
	mov.u32 	%r42, %tid.x;
	setp.ge.s32 	%p1, %r42, %r8;
	mov.f32 	%f41, 0f00000000;
	@%p1 bra 	$L__BB0_3;
	mov.f32 	%f41, 0f00000000;
	mov.u32 	%r2, %ntid.x;
	mov.u32 	%r41, %r42;
$L__BB0_2:
	mul.wide.s32 	%rd10, %r41, 4;
	add.s64 	%rd11, %rd2, %rd10;
	ld.global.f32 	%f12, [%rd11];
	fma.rn.f32 	%f41, %f12, %f12, %f41;
	add.s32 	%r41, %r41, %r2;
	setp.lt.s32 	%p2, %r41, %r8;
	@%p2 bra 	$L__BB0_2;
$L__BB0_3:
	and.b32  	%r11, %r42, 31;
	mov.b32 	%r12, %f41;
	shfl.sync.down.b32	%r13|%p3, %r12, 16, 31, -1;
	mov.b32 	%f13, %r13;
	add.f32 	%f14, %f41, %f13;
	mov.b32 	%r14, %f14;
	shfl.sync.down.b32	%r15|%p4, %r14, 8, 31, -1;
	mov.b32 	%f15, %r15;
	add.f32 	%f16, %f14, %f15;
	mov.b32 	%r16, %f16;
	shfl.sync.down.b32	%r17|%p5, %r16, 4, 31, -1;
	mov.b32 	%f17, %r17;
	add.f32 	%f18, %f16, %f17;
	mov.b32 	%r18, %f18;
	shfl.sync.down.b32	%r19|%p6, %r18, 2, 31, -1;
	mov.b32 	%f19, %r19;
	add.f32 	%f20, %f18, %f19;
	mov.b32 	%r20, %f20;
	shfl.sync.down.b32	%r21|%p7, %r20, 1, 31, -1;
	mov.b32 	%f21, %r21;
	add.f32 	%f4, %f20, %f21;
	setp.ne.s32 	%p8, %r11, 0;
	@%p8 bra 	$L__BB0_5;
	shr.u32 	%r22, %r42, 3;
	mov.u32 	%r23, _ZZ12block_reducefE5sdata;
	add.s32 	%r24, %r23, %r22;
	st.shared.f32 	[%r24], %f4;
$L__BB0_5:
	bar.sync 	0;
	setp.gt.u32 	%p9, %r42, 31;
	@%p9 bra 	$L__BB0_10;
	mov.u32 	%r25, %ntid.x;
	add.s32 	%r26, %r25, 31;
	shr.u32 	%r27, %r26, 5;
	setp.ge.u32 	%p10, %r42, %r27;
	mov.f32 	%f42, 0f00000000;
	@%p10 bra 	$L__BB0_8;
	shl.b32 	%r28, %r42, 2;
	mov.u32 	%r29, _ZZ12block_reducefE5sdata;
	add.s32 	%r30, %r29, %r28;
	ld.shared.f32 	%f42, [%r30];
$L__BB0_8:
	mov.b32 	%r31, %f42;
	shfl.sync.down.b32	%r32|%p11, %r31, 16, 31, -1;
	mov.b32 	%f23, %r32;
	add.f32 	%f24, %f42, %f23;
	mov.b32 	%r33, %f24;
	shfl.sync.down.b32	%r34|%p12, %r33, 8, 31, -1;
	mov.b32 	%f25, %r34;
	add.f32 	%f26, %f24, %f25;
	mov.b32 	%r35, %f26;
	shfl.sync.down.b32	%r36|%p13, %r35, 4, 31, -1;
	mov.b32 	%f27, %r36;
	add.f32 	%f28, %f26, %f27;
	mov.b32 	%r37, %f28;
	shfl.sync.down.b32	%r38|%p14, %r37, 2, 31, -1;
	mov.b32 	%f29, %r38;
	add.f32 	%f30, %f28, %f29;
	mov.b32 	%r39, %f30;
	shfl.sync.down.b32	%r40|%p15, %r39, 1, 31, -1;
	mov.b32 	%f31, %r40;
	add.f32 	%f7, %f30, %f31;
	setp.ne.s32 	%p16, %r42, 0;
	@%p16 bra 	$L__BB0_10;
	st.shared.f32 	[_ZZ14rmsnorm_kernelPfS_S_ifE10shared_val], %f7;
$L__BB0_10:
	setp.ge.s32 	%p17, %r42, %r8;
	bar.sync 	0;
	@%p17 bra 	$L__BB0_13;
	ld.shared.f32 	%f32, [_ZZ14rmsnorm_kernelPfS_S_ifE10shared_val];
	cvt.rn.f32.u32 	%f33, %r8;
	div.rn.f32 	%f34, %f32, %f33;
	add.f32 	%f35, %f9, %f34;
	rsqrt.approx.f32 	%f8, %f35;
	mov.u32 	%r5, %ntid.x;
	cvta.to.global.u64 	%rd3, %rd5;
	cvta.to.global.u64 	%rd4, %rd6;
$L__BB0_12:
	cvt.s64.s32 	%rd12, %r42;
	mul.wide.s32 	%rd13, %r42, 4;
	add.s64 	%rd14, %rd2, %rd13;
	ld.global.f32 	%f36, [%rd14];
	div.rn.f32 	%f37, %f36, %f8;
	add.s64 	%rd15, %rd3, %rd13;
	ld.global.f32 	%f38, [%rd15];
	mul.f32 	%f39, %f37, %f38;
	add.s64 	%rd16, %rd12, %rd1;
	shl.b64 	%rd17, %rd16, 2;
	add.s64 	%rd18, %rd4, %rd17;
	st.global.f32 	[%rd18], %f39;
	add.s32 	%r42, %r42, %r5;
	setp.lt.s32 	%p18, %r42, %r8;
	@%p18 bra 	$L__BB0_12;
$L__BB0_13:
	ret;

}


// ===== COMPILED SASS (sm_100) =====

	.target	sm_100

	.elftype	@"ET_EXEC"


//--------------------- .note.nv.tkinfo           --------------------------
	.section	.note.nv.tkinfo,"",@"SHT_NOTE"
	.sectionflags	@"SHF_NOTE_NV_TKINFO"
	.tkinfo
        /*0018*/ 	.word	0x00000002
        /*0030*/ 	.string	""
        /*0030*/ 	.string	"ptxas"
        /*0030*/ 	.string	"Cuda compilation tools, release 13.0, V13.0.88"
        /*0030*/ 	.string	"Build cuda_13.0.r13.0/compiler.36424714_0"
        /*0030*/ 	.string	"-arch sm_100 -m 64 "



//--------------------- .note.nv.cuinfo           --------------------------
	.section	.note.nv.cuinfo,"",@"SHT_NOTE"
	.sectionflags	@"SHF_NOTE_NV_CUINFO"
        /*0018*/ 	.short	0x0002
        /*001a*/ 	.short	0x0064
        /*001c*/ 	.short	0x0082
	.zero		2


//--------------------- .nv.info                  --------------------------
	.section	.nv.info,"",@"SHT_CUDA_INFO"
	.align	4


	//----- nvinfo : EIATTR_REGCOUNT
	.align		4
        /*0000*/ 	.byte	0x04, 0x2f
        /*0002*/ 	.short	(.L_1 - .L_0)
	.align		4
.L_0:
        /*0004*/ 	.word	index@(_Z14rmsnorm_kernelPfS_S_if)
        /*0008*/ 	.word	0x00000015


	//----- nvinfo : EIATTR_FRAME_SIZE
	.align		4
.L_1:
        /*000c*/ 	.byte	0x04, 0x11
        /*000e*/ 	.short	(.L_3 - .L_2)
	.align		4
.L_2:
        /*0010*/ 	.word	index@($__internal_0_$__cuda_sm3x_div_rn_noftz_f32_slowpath)
        /*0014*/ 	.word	0x00000000


	//----- nvinfo : EIATTR_FRAME_SIZE
	.align		4
.L_3:
        /*0018*/ 	.byte	0x04, 0x11
        /*001a*/ 	.short	(.L_5 - .L_4)
	.align		4
.L_4:
        /*001c*/ 	.word	index@(_Z14rmsnorm_kernelPfS_S_if)
        /*0020*/ 	.word	0x00000000


	//----- nvinfo : EIATTR_MIN_STACK_SIZE
	.align		4
.L_5:
        /*0024*/ 	.byte	0x04, 0x12
        /*0026*/ 	.short	(.L_7 - .L_6)
	.align		4
.L_6:
        /*0028*/ 	.word	index@(_Z14rmsnorm_kernelPfS_S_if)
        /*002c*/ 	.word	0x00000000
.L_7:


//--------------------- .nv.compat                --------------------------
	.section	.nv.compat,"",@"SHT_CUDA_COMPAT_INFO"
	.align	4
        /*0000*/ 	.byte	0x02, 0x09, 0x00, 0x00, 0x02, 0x02, 0x01, 0x00, 0x02, 0x05, 0x05, 0x00, 0x03, 0x07, 0x01, 0x01
        /*0010*/ 	.byte	0x02, 0x03, 0x00, 0x00, 0x02, 0x06, 0x01, 0x00, 0x04, 0x0b, 0x08, 0x00, 0x01, 0x00, 0x00, 0x00
        /*0020*/ 	.byte	0x00, 0x00, 0x00, 0x00


//--------------------- .nv.info._Z14rmsnorm_kernelPfS_S_if --------------------------
	.section	.nv.info._Z14rmsnorm_kernelPfS_S_if,"",@"SHT_CUDA_INFO"
	.sectionflags	@""
	.align	4


	//----- nvinfo : EIATTR_CUDA_API_VERSION
	.align		4
        /*0000*/ 	.byte	0x04, 0x37
        /*0002*/ 	.short	(.L_9 - .L_8)
.L_8:
        /*0004*/ 	.word	0x00000082


	//----- nvinfo : EIATTR_KPARAM_INFO
	.align		4
.L_9:
        /*0008*/ 	.byte	0x04, 0x17
        /*000a*/ 	.short	(.L_11 - .L_10)
.L_10:
        /*000c*/ 	.word	0x00000000
        /*0010*/ 	.short	0x0004
        /*0012*/ 	.short	0x001c
        /*0014*/ 	.byte	0x00, 0xf0, 0x11, 0x00


	//----- nvinfo : EIATTR_KPARAM_INFO
	.align		4
.L_11:
        /*0018*/ 	.byte	0x04, 0x17
        /*001a*/ 	.short	(.L_13 - .L_12)
.L_12:
        /*001c*/ 	.word	0x00000000
        /*0020*/ 	.short	0x0003
        /*0022*/ 	.short	0x0018
        /*0024*/ 	.byte	0x00, 0xf0, 0x11, 0x00


	//----- nvinfo : EIATTR_KPARAM_INFO
	.align		4
.L_13:
        /*0028*/ 	.byte	0x04, 0x17
        /*002a*/ 	.short	(.L_15 - .L_14)
.L_14:
        /*002c*/ 	.word	0x00000000
        /*0030*/ 	.short	0x0002
        /*0032*/ 	.short	0x0010
        /*0034*/ 	.byte	0x00, 0xf5, 0x21, 0x00


	//----- nvinfo : EIATTR_KPARAM_INFO
	.align		4
.L_15:
        /*0038*/ 	.byte	0x04, 0x17
        /*003a*/ 	.short	(.L_17 - .L_16)
.L_16:
        /*003c*/ 	.word	0x00000000
        /*0040*/ 	.short	0x0001
        /*0042*/ 	.short	0x0008
        /*0044*/ 	.byte	0x00, 0xf5, 0x21, 0x00


	//----- nvinfo : EIATTR_KPARAM_INFO
	.align		4
.L_17:
        /*0048*/ 	.byte	0x04, 0x17
        /*004a*/ 	.short	(.L_19 - .L_18)
.L_18:
        /*004c*/ 	.word	0x00000000
        /*0050*/ 	.short	0x0000
        /*0052*/ 	.short	0x0000
        /*0054*/ 	.byte	0x00, 0xf5, 0x21, 0x00


	//----- nvinfo : EIATTR_SPARSE_MMA_MASK
	.align		4
.L_19:
        /*0058*/ 	.byte	0x03, 0x50
        /*005a*/ 	.short	0x0000


	//----- nvinfo : EIATTR_MAXREG_COUNT
	.align		4
        /*005c*/ 	.byte	0x03, 0x1b
        /*005e*/ 	.short	0x00ff


	//----- nvinfo : EIATTR_NUM_BARRIERS
	.align		4
        /*0060*/ 	.byte	0x02, 0x4c
        /*0062*/ 	.byte	0x01
	.zero		1


	//----- nvinfo : EIATTR_MERCURY_ISA_VERSION
	.align		4
        /*0064*/ 	.byte	0x03, 0x5f
        /*0066*/ 	.short	0x0101


	//----- nvinfo : EIATTR_COOP_GROUP_MASK_REGIDS
	.align		4
        /*0068*/ 	.byte	0x04, 0x29
        /*006a*/ 	.short	(.L_21 - .L_20)


	//   ....[0]....
.L_20:
        /*006c*/ 	.word	0xffffffff


	//   ....[1]....
        /*0070*/ 	.word	0xffffffff


	//   ....[2]....
        /*0074*/ 	.word	0xffffffff


	//   ....[3]....
        /*0078*/ 	.word	0xffffffff


	//   ....[4]....
        /*007c*/ 	.word	0xffffffff


	//   ....[5]....
        /*0080*/ 	.word	0xffffffff


	//   ....[6]....
        /*0084*/ 	.word	0xffffffff


	//   ....[7]....
        /*0088*/ 	.word	0xffffffff


	//   ....[8]....
        /*008c*/ 	.word	0xffffffff


	//   ....[9]....
        /*0090*/ 	.word	0xffffffff


	//   ....[10]....
        /*0094*/ 	.word	0x0500000c


	//   ....[11]....
        /*0098*/ 	.word	0x0500000c


	//   ....[12]....
        /*009c*/ 	.word	0x0500000c


	//   ....[13]....
        /*00a0*/ 	.word	0x0500000c


	//   ....[14]....
        /*00a4*/ 	.word	0x0500000c


	//----- nvinfo : EIATTR_COOP_GROUP_INSTR_OFFSETS
	.align		4
.L_21:
        /*00a8*/ 	.byte	0x04, 0x28
        /*00aa*/ 	.short	(.L_23 - .L_22)


	//   ....[0]....
.L_22:
        /*00ac*/ 	.word	0x00000160


	//   ....[1]....
        /*00b0*/ 	.word	0x000001b0


	//   ....[2]....
        /*00b4*/ 	.word	0x000001f0


	//   ....[3]....
        /*00b8*/ 	.word	0x00000210


	//   ....[4]....
        /*00bc*/ 	.word	0x00000230


	//   ....[5]....
        /*00c0*/ 	.word	0x00000350


	//   ....[6]....
        /*00c4*/ 	.word	0x00000370


	//   ....[7]....
        /*00c8*/ 	.word	0x00000390


	//   ....[8]....
        /*00cc*/ 	.word	0x000003b0


	//   ....[9]....
        /*00d0*/ 	.word	0x000003d0


	//   ....[10]....
        /*00d4*/ 	.word	0x00000820


	//   ....[11]....
        /*00d8*/ 	.word	0x00000890


	//   ....[12]....
        /*00dc*/ 	.word	0x00000900


	//   ....[13]....
        /*00e0*/ 	.word	0x00000970


	//   ....[14]....
        /*00e4*/ 	.word	0x000009e0


	//----- nvinfo : EIATTR_VRC_CTA_INIT_COUNT
	.align		4
.L_23:
        /*00e8*/ 	.byte	0x02, 0x4a
	.zero		1
	.zero		1


	//----- nvinfo : EIATTR_EXIT_INSTR_OFFSETS
	.align		4
        /*00ec*/ 	.byte	0x04, 0x1c
        /*00ee*/ 	.short	(.L_25 - .L_24)


	//   ....[0]....
.L_24:
        /*00f0*/ 	.word	0x00000470


	//   ....[1]....
        /*00f4*/ 	.word	0x000007d0


	//----- nvinfo : EIATTR_CRS_STACK_SIZE
	.align		4
.L_25:
        /*00f8*/ 	.byte	0x04, 0x1e
        /*00fa*/ 	.short	(.L_27 - .L_26)
.L_26:
        /*00fc*/ 	.word	0x00000000


	//----- nvinfo : EIATTR_CBANK_PARAM_SIZE
	.align		4
.L_27:
        /*0100*/ 	.byte	0x03, 0x19
        /*0102*/ 	.short	0x0020


	//----- nvinfo : EIATTR_PARAM_CBANK
	.align		4
        /*0104*/ 	.byte	0x04, 0x0a
        /*0106*/ 	.short	(.L_29 - .L_28)
	.align		4
.L_28:
        /*0108*/ 	.word	index@(.nv.constant0._Z14rmsnorm_kernelPfS_S_if)
        /*010c*/ 	.short	0x0380
        /*010e*/ 	.short	0x0020


	//----- nvinfo : EIATTR_SW_WAR
	.align		4
.L_29:
        /*0110*/ 	.byte	0x04, 0x36
        /*0112*/ 	.short	(.L_31 - .L_30)
.L_30:
        /*0114*/ 	.word	0x00000008
.L_31:


//--------------------- .nv.callgraph             --------------------------
	.section	.nv.callgraph,"",@"SHT_CUDA_CALLGRAPH"
	.align	4
	.sectionentsize	8
	.align		4
        /*0000*/ 	.word	0x00000000
	.align		4
        /*0004*/ 	.word	0xffffffff
	.align		4
        /*0008*/ 	.word	0x00000000
	.align		4
        /*000c*/ 	.word	0xfffffffe
	.align		4
        /*0010*/ 	.word	0x00000000
	.align		4
        /*0014*/ 	.word	0xfffffffd
	.align		4
        /*0018*/ 	.word	0x00000000
	.align		4
        /*001c*/ 	.word	0xfffffffc


//--------------------- .text._Z14rmsnorm_kernelPfS_S_if --------------------------
	.section	.text._Z14rmsnorm_kernelPfS_S_if,"ax",@progbits
	.align	128
        .global         _Z14rmsnorm_kernelPfS_S_if
        .type           _Z14rmsnorm_kernelPfS_S_if,@function
        .size           _Z14rmsnorm_kernelPfS_S_if,(.L_x_27 - _Z14rmsnorm_kernelPfS_S_if)
        .other          _Z14rmsnorm_kernelPfS_S_if,@"STO_CUDA_ENTRY STV_DEFAULT"
_Z14rmsnorm_kernelPfS_S_if:
.text._Z14rmsnorm_kernelPfS_S_if:
[----:B------:R-:W-:Y:S01]  /*0000*/  LDC R1, c[0x0][0x37c] ;  /* 0x0000df00ff017b82 */ /* 0x000fe20000000800 */
[----:B------:R-:W0:Y:S07]  /*0010*/  S2R R9, SR_TID.X ;  /* 0x0000000000097919 */ /* 0x000e2e0000002100 */
[----:B------:R-:W0:Y:S01]  /*0020*/  LDC R6, c[0x0][0x398] ;  /* 0x0000e600ff067b82 */ /* 0x000e220000000800 */
[----:B------:R-:W1:Y:S01]  /*0030*/  LDCU.64 UR6, c[0x0][0x358] ;  /* 0x00006b00ff0677ac */ /* 0x000e620008000a00 */
[----:B------:R-:W-:Y:S01]  /*0040*/  BSSY.RECONVERGENT B0, `(.L_x_0) ;  /* 0x0000011000007945 */ /* 0x000fe20003800200 */
[----:B------:R-:W-:-:S05]  /*0050*/  IMAD.MOV.U32 R0, RZ, RZ, RZ ;  /* 0x000000ffff007224 */ /* 0x000fca00078e00ff */
[----:B------:R-:W2:Y:S08]  /*0060*/  S2UR UR4, SR_CTAID.X ;  /* 0x00000000000479c3 */ /* 0x000eb00000002500 */
[----:B------:R-:W3:Y:S01]  /*0070*/  LDC.64 R4, c[0x0][0x380] ;  /* 0x0000e000ff047b82 */ /* 0x000ee20000000a00 */
[----:B0-----:R-:W-:Y:S01]  /*0080*/  ISETP.GE.AND P0, PT, R9, R6, PT ;  /* 0x000000060900720c */ /* 0x001fe20003f06270 */
[----:B--2---:R-:W-:-:S04]  /*0090*/  IMAD R2, R6, UR4, RZ ;  /* 0x0000000406027c24 */ /* 0x004fc8000f8e02ff */
[----:B---3--:R-:W-:-:S08]  /*00a0*/  IMAD.WIDE.U32 R4, R2, 0x4, R4 ;  /* 0x0000000402047825 */ /* 0x008fd000078e0004 */
[----:B-1----:R-:W-:Y:S05]  /*00b0*/  @P0 BRA `(.L_x_1) ;  /* 0x0000000000240947 */ /* 0x002fea0003800000 */
[----:B------:R-:W0:Y:S01]  /*00c0*/  LDC R8, c[0x0][0x360] ;  /* 0x0000d800ff087b82 */ /* 0x000e220000000800 */
[----:B------:R-:W-:Y:S02]  /*00d0*/  IMAD.MOV.U32 R0, RZ, RZ, RZ ;  /* 0x000000ffff007224 */ /* 0x000fe400078e00ff */
[----:B------:R-:W-:-:S07]  /*00e0*/  IMAD.MOV.U32 R3, RZ, RZ, R9 ;  /* 0x000000ffff037224 */ /* 0x000fce00078e0009 */
.L_x_2:
[----:B------:R-:W-:-:S06]  /*00f0*/  IMAD.WIDE R10, R3, 0x4, R4 ;  /* 0x00000004030a7825 */ /* 0x000fcc00078e0204 */
[----:B------:R-:W2:Y:S01]  /*0100*/  LDG.E R11, desc[UR6][R10.64] ;  /* 0x000000060a0b7981 */ /* 0x000ea2000c1e1900 */
[----:B0-----:R-:W-:-:S04]  /*0110*/  IADD3 R3, PT, PT, R8, R3, RZ ;  /* 0x0000000308037210 */ /* 0x001fc80007ffe0ff */
[----:B------:R-:W-:Y:S01]  /*0120*/  ISETP.GE.AND P0, PT, R3, R6, PT ;  /* 0x000000060300720c */ /* 0x000fe20003f06270 */
[----:B--2---:R-:W-:-:S12]  /*0130*/  FFMA R0, R11, R11, R0 ;  /* 0x0000000b0b007223 */ /* 0x004fd80000000000 */
[----:B------:R-:W-:Y:S05]  /*0140*/  @!P0 BRA `(.L_x_2) ;  /* 0xfffffffc00e88947 */ /* 0x000fea000383ffff */
.L_x_1:
[----:B------:R-:W-:Y:S05]  /*0150*/  BSYNC.RECONVERGENT B0 ;  /* 0x0000000000007941 */ /* 0x000fea0003800200 */
.L_x_0:
[----:B------:R-:W0:Y:S01]  /*0160*/  SHFL.DOWN PT, R3, R0, 0x10, 0x1f ;  /* 0x0a001f0000037f89 */ /* 0x000e2200000e0000 */
[----:B------:R-:W-:-:S13]  /*0170*/  LOP3.LUT P0, RZ, R9, 0x1f, RZ, 0xc0, !PT ;  /* 0x0000001f09ff7812 */ /* 0x000fda000780c0ff */
[----:B------:R-:W1:Y:S01]  /*0180*/  @!P0 S2R R13, SR_CgaCtaId ;  /* 0x00000000000d8919 */ /* 0x000e620000008800 */
[----:B0-----:R-:W-:Y:S01]  /*0190*/  FADD R3, R3, R0 ;  /* 0x0000000003037221 */ /* 0x001fe20000000000 */
[----:B------:R-:W-:-:S04]  /*01a0*/  @!P0 MOV R0, 0x400 ;  /* 0x0000040000008802 */ /* 0x000fc80000000f00 */
[----:B------:R-:W0:Y:S01]  /*01b0*/  SHFL.DOWN PT, R8, R3, 0x8, 0x1f ;  /* 0x09001f0003087f89 */ /* 0x000e2200000e0000 */
[----:B-1----:R-:W-:-:S04]  /*01c0*/  @!P0 LEA R0, R13, R0, 0x18 ;  /* 0x000000000d008211 */ /* 0x002fc800078ec0ff */
[----:B------:R-:W-:Y:S01]  /*01d0*/  @!P0 LEA.HI R0, R9, R0, RZ, 0x1d ;  /* 0x0000000009008211 */ /* 0x000fe200078fe8ff */
[----:B0-----:R-:W-:-:S05]  /*01e0*/  FADD R8, R3, R8 ;  /* 0x0000000803087221 */ /* 0x001fca0000000000 */
[----:B------:R-:W0:Y:S02]  /*01f0*/  SHFL.DOWN PT, R7, R8, 0x4, 0x1f ;  /* 0x08801f0008077f89 */ /* 0x000e2400000e0000 */
[----:B0-----:R-:W-:-:S05]  /*0200*/  FADD R7, R8, R7 ;  /* 0x0000000708077221 */ /* 0x001fca0000000000 */
[----:B------:R-:W0:Y:S02]  /*0210*/  SHFL.DOWN PT, R10, R7, 0x2, 0x1f ;  /* 0x08401f00070a7f89 */ /* 0x000e2400000e0000 */
[----:B0-----:R-:W-:-:S05]  /*0220*/  FADD R10, R7, R10 ;  /* 0x0000000a070a7221 */ /* 0x001fca0000000000 */
[----:B------:R-:W0:Y:S02]  /*0230*/  SHFL.DOWN PT, R11, R10, 0x1, 0x1f ;  /* 0x08201f000a0b7f89 */ /* 0x000e2400000e0000 */
[----:B0-----:R-:W-:-:S05]  /*0240*/  FADD R11, R10, R11 ;  /* 0x0000000b0a0b7221 */ /* 0x001fca0000000000 */
[----:B------:R0:W-:Y:S01]  /*0250*/  @!P0 STS [R0], R11 ;  /* 0x0000000b00008388 */ /* 0x0001e20000000800 */
[----:B------:R-:W-:Y:S01]  /*0260*/  BAR.SYNC.DEFER_BLOCKING 0x0 ;  /* 0x0000000000007b1d */ /* 0x000fe20000010000 */
[----:B------:R-:W-:-:S13]  /*0270*/  ISETP.GT.U32.AND P0, PT, R9, 0x1f, PT ;  /* 0x0000001f0900780c */ /* 0x000fda0003f04070 */
[----:B0-----:R-:W-:Y:S05]  /*0280*/  @P0 BRA `(.L_x_3) ;  /* 0x00000000006c0947 */ /* 0x001fea0003800000 */
[----:B------:R-:W0:Y:S02]  /*0290*/  LDCU UR4, c[0x0][0x360] ;  /* 0x00006c00ff0477ac */ /* 0x000e240008000800 */
[----:B0-----:R-:W-:-:S04]  /*02a0*/  UIADD3 UR4, UPT, UPT, UR4, 0x1f, URZ ;  /* 0x0000001f04047890 */ /* 0x001fc8000fffe0ff */
[----:B------:R-:W-:-:S06]  /*02b0*/  USHF.R.U32.HI UR4, URZ, 0x5, UR4 ;  /* 0x00000005ff047899 */ /* 0x000fcc0008011604 */
[----:B------:R-:W-:Y:S01]  /*02c0*/  ISETP.GE.U32.AND P0, PT, R9, UR4, PT ;  /* 0x0000000409007c0c */ /* 0x000fe2000bf06070 */
[----:B------:R-:W-:-:S12]  /*02d0*/  UMOV UR4, 0xffffffff ;  /* 0xffffffff00047882 */ /* 0x000fd80000000000 */
[----:B------:R-:W0:Y:S01]  /*02e0*/  @!P0 S2R R3, SR_CgaCtaId ;  /* 0x0000000000038919 */ /* 0x000e220000008800 */
[----:B------:R-:W-:-:S04]  /*02f0*/  @!P0 MOV R0, 0x400 ;  /* 0x0000040000008802 */ /* 0x000fc80000000f00 */
[----:B0-----:R-:W-:Y:S01]  /*0300*/  @!P0 LEA R8, R3, R0, 0x18 ;  /* 0x0000000003088211 */ /* 0x001fe200078ec0ff */
[----:B------:R-:W-:-:S04]  /*0310*/  IMAD.MOV.U32 R0, RZ, RZ, RZ ;  /* 0x000000ffff007224 */ /* 0x000fc800078e00ff */
[----:B------:R-:W-:-:S05]  /*0320*/  @!P0 IMAD R3, R9, 0x4, R8 ;  /* 0x0000000409038824 */ /* 0x000fca00078e0208 */
[----:B------:R0:W1:Y:S01]  /*0330*/  @!P0 LDS R0, [R3] ;  /* 0x0000000003008984 */ /* 0x0000620000000800 */
[----:B------:R-:W-:Y:S05]  /*0340*/  BRA.DIV UR4, `(.L_x_4) ;  /* 0x0000000604247947 */ /* 0x000fea000b800000 */
[----:B01----:R-:W0:Y:S02]  /*0350*/  SHFL.DOWN PT, R3, R0, 0x10, 0x1f ;  /* 0x0a001f0000037f89 */ /* 0x003e2400000e0000 */
[----:B0-----:R-:W-:-:S05]  /*0360*/  FADD R3, R3, R0 ;  /* 0x0000000003037221 */ /* 0x001fca0000000000 */
[----:B------:R-:W0:Y:S02]  /*0370*/  SHFL.DOWN PT, R8, R3, 0x8, 0x1f ;  /* 0x09001f0003087f89 */ /* 0x000e2400000e0000 */
[----:B0-----:R-:W-:-:S05]  /*0380*/  FADD R8, R3, R8 ;  /* 0x0000000803087221 */ /* 0x001fca0000000000 */
[----:B------:R-:W0:Y:S02]  /*0390*/  SHFL.DOWN PT, R7, R8, 0x4, 0x1f ;  /* 0x08801f0008077f89 */ /* 0x000e2400000e0000 */
[----:B0-----:R-:W-:-:S05]  /*03a0*/  FADD R7, R8, R7 ;  /* 0x0000000708077221 */ /* 0x001fca0000000000 */
[----:B------:R-:W0:Y:S02]  /*03b0*/  SHFL.DOWN PT, R10, R7, 0x2, 0x1f ;  /* 0x08401f00070a7f89 */ /* 0x000e2400000e0000 */
[----:B0-----:R-:W-:-:S05]  /*03c0*/  FADD R10, R7, R10 ;  /* 0x0000000a070a7221 */ /* 0x001fca0000000000 */
[----:B------:R0:W1:Y:S02]  /*03d0*/  SHFL.DOWN PT, R11, R10, 0x1, 0x1f ;  /* 0x08201f000a0b7f89 */ /* 0x00006400000e0000 */
.L_x_14:
[----:B------:R-:W-:Y:S01]  /*03e0*/  ISETP.NE.AND P0, PT, R9, RZ, PT ;  /* 0x000000ff0900720c */ /* 0x000fe20003f05270 */
[----:B-1----:R-:W-:-:S12]  /*03f0*/  FADD R11, R10, R11 ;  /* 0x0000000b0a0b7221 */ /* 0x002fd80000000000 */
[----:B------:R-:W1:Y:S01]  /*0400*/  @!P0 S2R R3, SR_CgaCtaId ;  /* 0x0000000000038919 */ /* 0x000e620000008800 */
[----:B------:R-:W-:-:S04]  /*0410*/  @!P0 MOV R0, 0x400 ;  /* 0x0000040000008802 */ /* 0x000fc80000000f00 */
[----:B-1----:R-:W-:-:S05]  /*0420*/  @!P0 LEA R0, R3, R0, 0x18 ;  /* 0x0000000003008211 */ /* 0x002fca00078ec0ff */
[----:B------:R1:W-:Y:S02]  /*0430*/  @!P0 STS [R0+0x80], R11 ;  /* 0x0000800b00008388 */ /* 0x0003e40000000800 */
.L_x_3:
[----:B------:R-:W-:Y:S05]  /*0440*/  WARPSYNC.ALL ;  /* 0x0000000000007948 */ /* 0x000fea0003800000 */
[----:B------:R-:W-:Y:S01]  /*0450*/  BAR.SYNC.DEFER_BLOCKING 0x0 ;  /* 0x0000000000007b1d */ /* 0x000fe20000010000 */
[----:B------:R-:W-:-:S13]  /*0460*/  ISETP.GE.AND P0, PT, R9, R6, PT ;  /* 0x000000060900720c */ /* 0x000fda0003f06270 */
[----:B------:R-:W-:Y:S05]  /*0470*/  @P0 EXIT ;  /* 0x000000000000094d */ /* 0x000fea0003800000 */
[----:B------:R-:W2:Y:S01]  /*0480*/  S2UR UR5, SR_CgaCtaId ;  /* 0x00000000000579c3 */ /* 0x000ea20000008800 */
[----:B------:R-:W-:Y:S01]  /*0490*/  UMOV UR4, 0x400 ;  /* 0x0000040000047882 */ /* 0x000fe20000000000 */
[----:B------:R-:W-:-:S04]  /*04a0*/  I2FP.F32.U32 R3, R6 ;  /* 0x0000000600037245 */ /* 0x000fc80000201000 */
[----:B------:R-:W3:Y:S02]  /*04b0*/  MUFU.RCP R6, R3 ;  /* 0x0000000300067308 */ /* 0x000ee40000001000 */
[----:B---3--:R-:W-:Y:S01]  /*04c0*/  FFMA R7, -R3, R6, 1 ;  /* 0x3f80000003077423 */ /* 0x008fe20000000106 */
[----:B--2---:R-:W-:-:S03]  /*04d0*/  ULEA UR4, UR5, UR4, 0x18 ;  /* 0x0000000405047291 */ /* 0x004fc6000f8ec0ff */
[----:B------:R-:W-:-:S06]  /*04e0*/  FFMA R7, R6, R7, R6 ;  /* 0x0000000706077223 */ /* 0x000fcc0000000006 */
[----:B-1----:R-:W1:Y:S02]  /*04f0*/  LDS R0, [UR4+0x80] ;  /* 0x00008004ff007984 */ /* 0x002e640008000800 */
[----:B-1----:R-:W1:Y:S01]  /*0500*/  FCHK P0, R0, R3 ;  /* 0x0000000300007302 */ /* 0x002e620000000000 */
[----:B------:R-:W-:-:S04]  /*0510*/  FFMA R6, R0, R7, RZ ;  /* 0x0000000700067223 */ /* 0x000fc800000000ff */
[----:B------:R-:W-:-:S04]  /*0520*/  FFMA R8, -R3, R6, R0 ;  /* 0x0000000603087223 */ /* 0x000fc80000000100 */
[----:B------:R-:W-:Y:S01]  /*0530*/  FFMA R6, R7, R8, R6 ;  /* 0x0000000807067223 */ /* 0x000fe20000000006 */
[----:B-1----:R-:W-:Y:S06]  /*0540*/  @!P0 BRA `(.L_x_5) ;  /* 0x00000000000c8947 */ /* 0x002fec0003800000 */
[----:B0-----:R-:W-:-:S07]  /*0550*/  MOV R10, 0x570 ;  /* 0x00000570000a7802 */ /* 0x001fce0000000f00 */
[----:B------:R-:W-:Y:S05]  /*0560*/  CALL.REL.NOINC `($__internal_0_$__cuda_sm3x_div_rn_noftz_f32_slowpath) ;  /* 0x0000000400287944 */ /* 0x000fea0003c00000 */
[----:B------:R-:W-:-:S07]  /*0570*/  IMAD.MOV.U32 R6, RZ, RZ, R0 ;  /* 0x000000ffff067224 */ /* 0x000fce00078e0000 */
.L_x_5:
[----:B------:R-:W1:Y:S01]  /*0580*/  LDCU UR4, c[0x0][0x39c] ;  /* 0x00007380ff0477ac */ /* 0x000e620008000800 */
[----:B------:R-:W2:Y:S01]  /*0590*/  LDCU UR5, c[0x0][0x398] ;  /* 0x00007300ff0577ac */ /* 0x000ea20008000800 */
[----:B------:R-:W3:Y:S01]  /*05a0*/  LDCU.64 UR8, c[0x0][0x390] ;  /* 0x00007200ff0877ac */ /* 0x000ee20008000a00 */
[----:B-1----:R-:W-:Y:S01]  /*05b0*/  FADD R0, R6, UR4 ;  /* 0x0000000406007e21 */ /* 0x002fe20008000000 */
[----:B------:R-:W1:Y:S01]  /*05c0*/  LDCU UR4, c[0x0][0x360] ;  /* 0x00006c00ff0477ac */ /* 0x000e620008000800 */
[----:B------:R-:W4:Y:S03]  /*05d0*/  LDC.64 R6, c[0x0][0x388] ;  /* 0x0000e200ff067b82 */ /* 0x000f260000000a00 */
[----:B------:R-:W-:-:S13]  /*05e0*/  FSETP.GEU.AND P0, PT, |R0|, 1.175494350822287508e-38, PT ;  /* 0x008000000000780b */ /* 0x000fda0003f0e200 */
[----:B------:R-:W-:-:S04]  /*05f0*/  @!P0 FMUL R0, R0, 16777216 ;  /* 0x4b80000000008820 */ /* 0x000fc80000400000 */
[----:B------:R-:W5:Y:S02]  /*0600*/  MUFU.RSQ R3, R0 ;  /* 0x0000000000037308 */ /* 0x000f640000001400 */
[----:B-123-5:R-:W-:-:S07]  /*0610*/  @!P0 FMUL R3, R3, 4096 ;  /* 0x4580000003038820 */ /* 0x02efce0000400000 */
.L_x_8:
[----:B0-----:R-:W-:-:S05]  /*0620*/  IMAD.WIDE R10, R9, 0x4, R4 ;  /* 0x00000004090a7825 */ /* 0x001fca00078e0204 */
[----:B------:R-:W2:Y:S01]  /*0630*/  LDG.E R0, desc[UR6][R10.64] ;  /* 0x000000060a007981 */ /* 0x000ea2000c1e1900 */
[----:B------:R-:W0:Y:S01]  /*0640*/  MUFU.RCP R8, R3 ;  /* 0x0000000300087308 */ /* 0x000e220000001000 */
[----:B------:R-:W-:Y:S01]  /*0650*/  BSSY.RECONVERGENT B0, `(.L_x_6) ;  /* 0x000000c000007945 */ /* 0x000fe20003800200 */
[----:B01----:R-:W-:-:S04]  /*0660*/  FFMA R13, -R3, R8, 1 ;  /* 0x3f800000030d7423 */ /* 0x003fc80000000108 */
[----:B------:R-:W-:Y:S01]  /*0670*/  FFMA R13, R8, R13, R8 ;  /* 0x0000000d080d7223 */ /* 0x000fe20000000008 */
[----:B------:R-:W-:Y:S01]  /*0680*/  SHF.R.S32.HI R8, RZ, 0x1f, R9 ;  /* 0x0000001fff087819 */ /* 0x000fe20000011409 */
[----:B--2---:R-:W0:Y:S02]  /*0690*/  FCHK P0, R0, R3 ;  /* 0x0000000300007302 */ /* 0x004e240000000000 */
[----:B------:R-:W-:-:S04]  /*06a0*/  FFMA R12, R0, R13, RZ ;  /* 0x0000000d000c7223 */ /* 0x000fc800000000ff */
[----:B------:R-:W-:-:S04]  /*06b0*/  FFMA R14, -R3, R12, R0 ;  /* 0x0000000c030e7223 */ /* 0x000fc80000000100 */
[----:B------:R-:W-:Y:S01]  /*06c0*/  FFMA R14, R13, R14, R12 ;  /* 0x0000000e0d0e7223 */ /* 0x000fe2000000000c */
[----:B0-----:R-:W-:Y:S06]  /*06d0*/  @!P0 BRA `(.L_x_7) ;  /* 0x00000000000c8947 */ /* 0x001fec0003800000 */
[----:B------:R-:W-:-:S07]  /*06e0*/  MOV R10, 0x700 ;  /* 0x00000700000a7802 */ /* 0x000fce0000000f00 */
[----:B----4-:R-:W-:Y:S05]  /*06f0*/  CALL.REL.NOINC `($__internal_0_$__cuda_sm3x_div_rn_noftz_f32_slowpath) ;  /* 0x0000000000c47944 */ /* 0x010fea0003c00000 */
[----:B------:R-:W-:-:S07]  /*0700*/  MOV R14, R0 ;  /* 0x00000000000e7202 */ /* 0x000fce0000000f00 */
.L_x_7:
[----:B------:R-:W-:Y:S05]  /*0710*/  BSYNC.RECONVERGENT B0 ;  /* 0x0000000000007941 */ /* 0x000fea0003800200 */
.L_x_6:
[----:B----4-:R-:W-:-:S06]  /*0720*/  IMAD.WIDE R10, R9, 0x4, R6 ;  /* 0x00000004090a7825 */ /* 0x010fcc00078e0206 */
[----:B------:R-:W2:Y:S01]  /*0730*/  LDG.E R11, desc[UR6][R10.64] ;  /* 0x000000060a0b7981 */ /* 0x000ea2000c1e1900 */
[----:B------:R-:W-:Y:S01]  /*0740*/  IADD3 R0, P0, PT, R2, R9, RZ ;  /* 0x0000000902007210 */ /* 0x000fe20007f1e0ff */
[----:B------:R-:W-:-:S04]  /*0750*/  VIADD R9, R9, UR4 ;  /* 0x0000000409097c36 */ /* 0x000fc80008000000 */
[----:B------:R-:W-:Y:S01]  /*0760*/  IMAD.X R13, RZ, RZ, R8, P0 ;  /* 0x000000ffff0d7224 */ /* 0x000fe200000e0608 */
[----:B------:R-:W-:-:S04]  /*0770*/  LEA R12, P0, R0, UR8, 0x2 ;  /* 0x00000008000c7c11 */ /* 0x000fc8000f8010ff */
[----:B------:R-:W-:Y:S02]  /*0780*/  LEA.HI.X R13, R0, UR9, R13, 0x2, P0 ;  /* 0x00000009000d7c11 */ /* 0x000fe400080f140d */
[----:B------:R-:W-:Y:S01]  /*0790*/  ISETP.GE.AND P0, PT, R9, UR5, PT ;  /* 0x0000000509007c0c */ /* 0x000fe2000bf06270 */
[----:B--2---:R-:W-:-:S05]  /*07a0*/  FMUL R15, R11, R14 ;  /* 0x0000000e0b0f7220 */ /* 0x004fca0000400000 */
[----:B------:R1:W-:Y:S07]  /*07b0*/  STG.E desc[UR6][R12.64], R15 ;  /* 0x0000000f0c007986 */ /* 0x0003ee000c101906 */
[----:B------:R-:W-:Y:S05]  /*07c0*/  @!P0 BRA `(.L_x_8) ;  /* 0xfffffffc00948947 */ /* 0x000fea000383ffff */
[----:B------:R-:W-:Y:S05]  /*07d0*/  EXIT ;  /* 0x000000000000794d */ /* 0x000fea0003800000 */
.L_x_4:
[----:B------:R-:W-:Y:S02]  /*07e0*/  HFMA2 R15, -RZ, RZ, 0, 1.847743988037109375e-06 ;  /* 0x0000001fff0f7431 */ /* 0x000fe400000001ff */
[----:B------:R-:W-:Y:S02]  /*07f0*/  IMAD.MOV.U32 R13, RZ, RZ, 0x10 ;  /* 0x00000010ff0d7424 */ /* 0x000fe400078e00ff */
[----:B------:R-:W-:-:S07]  /*0800*/  IMAD.MOV.U32 R12, RZ, RZ, -0x1 ;  /* 0xffffffffff0c7424 */ /* 0x000fce00078e00ff */
[----:B01----:R-:W-:Y:S05]  /*0810*/  WARPSYNC.COLLECTIVE R12, `(.L_x_9) ;  /* 0x000000000c087348 */ /* 0x003fea0003c00000 */
[----:B-1----:R1:W2:Y:S02]  /*0820*/  SHFL.DOWN P0, R11, R0, R13, R15 ;  /* 0x0800000d000b7389 */ /* 0x0022a4000000000f */
[----:B012---:R-:W-:Y:S05]  /*0830*/  ENDCOLLECTIVE ;  /* 0x000000000000791b */ /* 0x007fea0003800000 */
.L_x_9:
[----:B------:R-:W-:Y:S01]  /*0840*/  MOV R13, 0x8 ;  /* 0x00000008000d7802 */ /* 0x000fe20000000f00 */
[----:B------:R-:W-:-:S04]  /*0850*/  IMAD.MOV.U32 R3, RZ, RZ, R11 ;  /* 0x000000ffff037224 */ /* 0x000fc800078e000b */
[----:B------:R-:W-:-:S04]  /*0860*/  FADD R3, R3, R0 ;  /* 0x0000000003037221 */ /* 0x000fc80000000000 */
[----:B------:R-:W-:-:S07]  /*0870*/  IMAD.MOV.U32 R0, RZ, RZ, R3 ;  /* 0x000000ffff007224 */ /* 0x000fce00078e0003 */
[----:B------:R-:W-:Y:S05]  /*0880*/  WARPSYNC.COLLECTIVE R12, `(.L_x_10) ;  /* 0x000000000c087348 */ /* 0x000fea0003c00000 */
[----:B------:R0:W1:Y:S02]  /*0890*/  SHFL.DOWN P0, R11, R0, R13, R15 ;  /* 0x0800000d000b7389 */ /* 0x000064000000000f */
[----:B01----:R-:W-:Y:S05]  /*08a0*/  ENDCOLLECTIVE ;  /* 0x000000000000791b */ /* 0x003fea0003800000 */
.L_x_10:
[----:B------:R-:W-:Y:S02]  /*08b0*/  IMAD.MOV.U32 R13, RZ, RZ, 0x4 ;  /* 0x00000004ff0d7424 */ /* 0x000fe400078e00ff */
[----:B------:R-:W-:-:S04]  /*08c0*/  IMAD.MOV.U32 R8, RZ, RZ, R11 ;  /* 0x000000ffff087224 */ /* 0x000fc800078e000b */
[----:B------:R-:W-:-:S04]  /*08d0*/  FADD R8, R3, R8 ;  /* 0x0000000803087221 */ /* 0x000fc80000000000 */
[----:B------:R-:W-:-:S07]  /*08e0*/  IMAD.MOV.U32 R0, RZ, RZ, R8 ;  /* 0x000000ffff007224 */ /* 0x000fce00078e0008 */
[----:B------:R-:W-:Y:S05]  /*08f0*/  WARPSYNC.COLLECTIVE R12, `(.L_x_11) ;  /* 0x000000000c087348 */ /* 0x000fea0003c00000 */
[----:B------:R0:W1:Y:S02]  /*0900*/  SHFL.DOWN P0, R11, R0, R13, R15 ;  /* 0x0800000d000b7389 */ /* 0x000064000000000f */
[----:B01----:R-:W-:Y:S05]  /*0910*/  ENDCOLLECTIVE ;  /* 0x000000000000791b */ /* 0x003fea0003800000 */
.L_x_11:
[----:B------:R-:W-:Y:S01]  /*0920*/  IMAD.MOV.U32 R13, RZ, RZ, 0x2 ;  /* 0x00000002ff0d7424 */ /* 0x000fe200078e00ff */
[----:B------:R-:W-:-:S05]  /*0930*/  MOV R7, R11 ;  /* 0x0000000b00077202 */ /* 0x000fca0000000f00 */
[----:B------:R-:W-:-:S04]  /*0940*/  FADD R7, R8, R7 ;  /* 0x0000000708077221 */ /* 0x000fc80000000000 */
[----:B------:R-:W-:-:S07]  /*0950*/  IMAD.MOV.U32 R0, RZ, RZ, R7 ;  /* 0x000000ffff007224 */ /* 0x000fce00078e0007 */
[----:B------:R-:W-:Y:S05]  /*0960*/  WARPSYNC.COLLECTIVE R12, `(.L_x_12) ;  /* 0x000000000c087348 */ /* 0x000fea0003c00000 */
[----:B------:R0:W1:Y:S02]  /*0970*/  SHFL.DOWN P0, R11, R0, R13, R15 ;  /* 0x0800000d000b7389 */ /* 0x000064000000000f */
[----:B01----:R-:W-:Y:S05]  /*0980*/  ENDCOLLECTIVE ;  /* 0x000000000000791b */ /* 0x003fea0003800000 */
.L_x_12:
[----:B------:R-:W-:Y:S02]  /*0990*/  IMAD.MOV.U32 R13, RZ, RZ, 0x1 ;  /* 0x00000001ff0d7424 */ /* 0x000fe400078e00ff */
[----:B------:R-:W-:-:S04]  /*09a0*/  IMAD.MOV.U32 R10, RZ, RZ, R11 ;  /* 0x000000ffff0a7224 */ /* 0x000fc800078e000b */
[----:B------:R-:W-:-:S05]  /*09b0*/  FADD R10, R7, R10 ;  /* 0x0000000a070a7221 */ /* 0x000fca0000000000 */
[----:B------:R-:W-:-:S07]  /*09c0*/  MOV R0, R10 ;  /* 0x0000000a00007202 */ /* 0x000fce0000000f00 */
[----:B------:R-:W-:Y:S05]  /*09d0*/  WARPSYNC.COLLECTIVE R12, `(.L_x_13) ;  /* 0x000000000c087348 */ /* 0x000fea0003c00000 */
[----:B------:R0:W1:Y:S02]  /*09e0*/  SHFL.DOWN P0, R11, R0, R13, R15 ;  /* 0x0800000d000b7389 */ /* 0x000064000000000f */
[----:B01----:R-:W-:Y:S05]  /*09f0*/  ENDCOLLECTIVE ;  /* 0x000000000000791b */ /* 0x003fea0003800000 */
.L_x_13:
[----:B------:R-:W-:Y:S05]  /*0a00*/  BRA `(.L_x_14) ;  /* 0xfffffff800747947 */ /* 0x000fea000383ffff */
        .weak           $__internal_0_$__cuda_sm3x_div_rn_noftz_f32_slowpath
        .type           $__internal_0_$__cuda_sm3x_div_rn_noftz_f32_slowpath,@function
        .size           $__internal_0_$__cuda_sm3x_div_rn_noftz_f32_slowpath,(.L_x_27 - $__internal_0_$__cuda_sm3x_div_rn_noftz_f32_slowpath)
$__internal_0_$__cuda_sm3x_div_rn_noftz_f32_slowpath:
[----:B------:R-:W-:Y:S01]  /*0a10*/  SHF.R.U32.HI R12, RZ, 0x17, R3 ;  /* 0x00000017ff0c7819 */ /* 0x000fe20000011603 */
[----:B------:R-:W-:Y:S01]  /*0a20*/  BSSY.RECONVERGENT B1, `(.L_x_15) ;  /* 0x0000063000017945 */ /* 0x000fe20003800200 */
[----:B------:R-:W-:Y:S02]  /*0a30*/  SHF.R.U32.HI R11, RZ, 0x17, R0 ;  /* 0x00000017ff0b7819 */ /* 0x000fe40000011600 */
[----:B------:R-:W-:Y:S02]  /*0a40*/  LOP3.LUT R12, R12, 0xff, RZ, 0xc0, !PT ;  /* 0x000000ff0c0c7812 */ /* 0x000fe400078ec0ff */
[----:B------:R-:W-:Y:S02]  /*0a50*/  LOP3.LUT R16, R11, 0xff, RZ, 0xc0, !PT ;  /* 0x000000ff0b107812 */ /* 0x000fe400078ec0ff */
[----:B------:R-:W-:Y:S01]  /*0a60*/  MOV R13, R3 ;  /* 0x00000003000d7202 */ /* 0x000fe20000000f00 */
[----:B------:R-:W-:Y:S02]  /*0a70*/  VIADD R15, R12, 0xffffffff ;  /* 0xffffffff0c0f7836 */ /* 0x000fe40000000000 */
[----:B------:R-:W-:-:S03]  /*0a80*/  VIADD R14, R16, 0xffffffff ;  /* 0xffffffff100e7836 */ /* 0x000fc60000000000 */
[----:B------:R-:W-:-:S04]  /*0a90*/  ISETP.GT.U32.AND P0, PT, R15, 0xfd, PT ;  /* 0x000000fd0f00780c */ /* 0x000fc80003f04070 */
[----:B------:R-:W-:-:S13]  /*0aa0*/  ISETP.GT.U32.OR P0, PT, R14, 0xfd, P0 ;  /* 0x000000fd0e00780c */ /* 0x000fda0000704470 */
[----:B------:R-:W-:Y:S01]  /*0ab0*/  @!P0 IMAD.MOV.U32 R11, RZ, RZ, RZ ;  /* 0x000000ffff0b8224 */ /* 0x000fe200078e00ff */
[----:B------:R-:W-:Y:S06]  /*0ac0*/  @!P0 BRA `(.L_x_16) ;  /* 0x00000000005c8947 */ /* 0x000fec0003800000 */
[----:B------:R-:W-:Y:S02]  /*0ad0*/  FSETP.GTU.FTZ.AND P0, PT, |R0|, +INF , PT ;  /* 0x7f8000000000780b */ /* 0x000fe40003f1c200 */
[----:B------:R-:W-:-:S04]  /*0ae0*/  FSETP.GTU.FTZ.AND P1, PT, |R3|, +INF , PT ;  /* 0x7f8000000300780b */ /* 0x000fc80003f3c200 */
[----:B------:R-:W-:-:S13]  /*0af0*/  PLOP3.LUT P0, PT, P0, P1, PT, 0xf8, 0x8f ;  /* 0x00000000008f781c */ /* 0x000fda0000703f70 */
[----:B------:R-:W-:Y:S05]  /*0b00*/  @P0 BRA `(.L_x_17) ;  /* 0x00000004004c0947 */ /* 0x000fea0003800000 */
[----:B------:R-:W-:-:S13]  /*0b10*/  LOP3.LUT P0, RZ, R13, 0x7fffffff, R0, 0xc8, !PT ;  /* 0x7fffffff0dff7812 */ /* 0x000fda000780c800 */
[----:B------:R-:W-:Y:S05]  /*0b20*/  @!P0 BRA `(.L_x_18) ;  /* 0x00000004003c8947 */ /* 0x000fea0003800000 */
[C---:B------:R-:W-:Y:S02]  /*0b30*/  FSETP.NEU.FTZ.AND P2, PT, |R0|.reuse, +INF , PT ;  /* 0x7f8000000000780b */ /* 0x040fe40003f5d200 */
[----:B------:R-:W-:Y:S02]  /*0b40*/  FSETP.NEU.FTZ.AND P1, PT, |R3|, +INF , PT ;  /* 0x7f8000000300780b */ /* 0x000fe40003f3d200 */
[----:B------:R-:W-:-:S11]  /*0b50*/  FSETP.NEU.FTZ.AND P0, PT, |R0|, +INF , PT ;  /* 0x7f8000000000780b */ /* 0x000fd60003f1d200 */
[----:B------:R-:W-:Y:S05]  /*0b60*/  @!P1 BRA !P2, `(.L_x_18) ;  /* 0x00000004002c9947 */ /* 0x000fea0005000000 */
[----:B------:R-:W-:-:S04]  /*0b70*/  LOP3.LUT P2, RZ, R0, 0x7fffffff, RZ, 0xc0, !PT ;  /* 0x7fffffff00ff7812 */ /* 0x000fc8000784c0ff */
[----:B------:R-:W-:-:S13]  /*0b80*/  PLOP3.LUT P1, PT, P1, P2, PT, 0x2f, 0xf2 ;  /* 0x0000000000f2781c */ /* 0x000fda0000f24577 */
[----:B------:R-:W-:Y:S05]  /*0b90*/  @P1 BRA `(.L_x_19) ;  /* 0x0000000400181947 */ /* 0x000fea0003800000 */
[----:B------:R-:W-:-:S04]  /*0ba0*/  LOP3.LUT P1, RZ, R13, 0x7fffffff, RZ, 0xc0, !PT ;  /* 0x7fffffff0dff7812 */ /* 0x000fc8000782c0ff */
[----:B------:R-:W-:-:S13]  /*0bb0*/  PLOP3.LUT P0, PT, P0, P1, PT, 0x2f, 0xf2 ;  /* 0x0000000000f2781c */ /* 0x000fda0000702577 */
[----:B------:R-:W-:Y:S05]  /*0bc0*/  @P0 BRA `(.L_x_20) ;  /* 0x0000000400000947 */ /* 0x000fea0003800000 */
[----:B------:R-:W-:Y:S02]  /*0bd0*/  ISETP.GE.AND P0, PT, R14, RZ, PT ;  /* 0x000000ff0e00720c */ /* 0x000fe40003f06270 */
[----:B------:R-:W-:-:S11]  /*0be0*/  ISETP.GE.AND P1, PT, R15, RZ, PT ;  /* 0x000000ff0f00720c */ /* 0x000fd60003f26270 */
[----:B------:R-:W-:Y:S02]  /*0bf0*/  @P0 IMAD.MOV.U32 R11, RZ, RZ, RZ ;  /* 0x000000ffff0b0224 */ /* 0x000fe400078e00ff */
[----:B------:R-:W-:Y:S01]  /*0c00*/  @!P0 FFMA R0, R0, 1.84467440737095516160e+19, RZ ;  /* 0x5f80000000008823 */ /* 0x000fe200000000ff */
[----:B------:R-:W-:Y:S02]  /*0c10*/  @!P0 IMAD.MOV.U32 R11, RZ, RZ, -0x40 ;  /* 0xffffffc0ff0b8424 */ /* 0x000fe400078e00ff */
[----:B------:R-:W-:-:S03]  /*0c20*/  @!P1 FFMA R13, R3, 1.84467440737095516160e+19, RZ ;  /* 0x5f800000030d9823 */ /* 0x000fc600000000ff */
[----:B------:R-:W-:-:S07]  /*0c30*/  @!P1 IADD3 R11, PT, PT, R11, 0x40, RZ ;  /* 0x000000400b0b9810 */ /* 0x000fce0007ffe0ff */
.L_x_16:
[----:B------:R-:W-:Y:S01]  /*0c40*/  LEA R14, R12, 0xc0800000, 0x17 ;  /* 0xc08000000c0e7811 */ /* 0x000fe200078eb8ff */
[----:B------:R-:W-:Y:S04]  /*0c50*/  BSSY.RECONVERGENT B2, `(.L_x_21) ;  /* 0x0000036000027945 */ /* 0x000fe80003800200 */
[----:B------:R-:W-:Y:S02]  /*0c60*/  IMAD.IADD R14, R13, 0x1, -R14 ;  /* 0x000000010d0e7824 */ /* 0x000fe400078e0a0e */
[----:B------:R-:W-:Y:S02]  /*0c70*/  VIADD R13, R16, 0xffffff81 ;  /* 0xffffff81100d7836 */ /* 0x000fe40000000000 */
[----:B------:R0:W1:Y:S01]  /*0c80*/  MUFU.RCP R15, R14 ;  /* 0x0000000e000f7308 */ /* 0x0000620000001000 */
[----:B------:R-:W-:Y:S01]  /*0c90*/  FADD.FTZ R17, -R14, -RZ ;  /* 0x800000ff0e117221 */ /* 0x000fe20000010100 */
[C---:B------:R-:W-:Y:S01]  /*0ca0*/  IMAD R0, R13.reuse, -0x800000, R0 ;  /* 0xff8000000d007824 */ /* 0x040fe200078e0200 */
[----:B0-----:R-:W-:-:S04]  /*0cb0*/  IADD3 R14, PT, PT, R13, 0x7f, -R12 ;  /* 0x0000007f0d0e7810 */ /* 0x001fc80007ffe80c */
[----:B------:R-:W-:Y:S01]  /*0cc0*/  IADD3 R11, PT, PT, R14, R11, RZ ;  /* 0x0000000b0e0b7210 */ /* 0x000fe20007ffe0ff */
[----:B-1----:R-:W-:-:S04]  /*0cd0*/  FFMA R16, R15, R17, 1 ;  /* 0x3f8000000f107423 */ /* 0x002fc80000000011 */
[----:B------:R-:W-:-:S04]  /*0ce0*/  FFMA R18, R15, R16, R15 ;  /* 0x000000100f127223 */ /* 0x000fc8000000000f */
[----:B------:R-:W-:-:S04]  /*0cf0*/  FFMA R15, R0, R18, RZ ;  /* 0x00000012000f7223 */ /* 0x000fc800000000ff */
[----:B------:R-:W-:-:S04]  /*0d00*/  FFMA R16, R17, R15, R0 ;  /* 0x0000000f11107223 */ /* 0x000fc80000000000 */
[----:B------:R-:W-:-:S04]  /*0d10*/  FFMA R15, R18, R16, R15 ;  /* 0x00000010120f7223 */ /* 0x000fc8000000000f */
[----:B------:R-:W-:-:S04]  /*0d20*/  FFMA R16, R17, R15, R0 ;  /* 0x0000000f11107223 */ /* 0x000fc80000000000 */
[----:B------:R-:W-:-:S05]  /*0d30*/  FFMA R0, R18, R16, R15 ;  /* 0x0000001012007223 */ /* 0x000fca000000000f */
[----:B------:R-:W-:-:S04]  /*0d40*/  SHF.R.U32.HI R12, RZ, 0x17, R0 ;  /* 0x00000017ff0c7819 */ /* 0x000fc80000011600 */
[----:B------:R-:W-:-:S05]  /*0d50*/  LOP3.LUT R12, R12, 0xff, RZ, 0xc0, !PT ;  /* 0x000000ff0c0c7812 */ /* 0x000fca00078ec0ff */
[----:B------:R-:W-:-:S04]  /*0d60*/  IMAD.IADD R17, R12, 0x1, R11 ;  /* 0x000000010c117824 */ /* 0x000fc800078e020b */
[----:B------:R-:W-:-:S05]  /*0d70*/  VIADD R12, R17, 0xffffffff ;  /* 0xffffffff110c7836 */ /* 0x000fca0000000000 */
[----:B------:R-:W-:-:S13]  /*0d80*/  ISETP.GE.U32.AND P0, PT, R12, 0xfe, PT ;  /* 0x000000fe0c00780c */ /* 0x000fda0003f06070 */
[----:B------:R-:W-:Y:S05]  /*0d90*/  @!P0 BRA `(.L_x_22) ;  /* 0x0000000000808947 */ /* 0x000fea0003800000 */
[----:B------:R-:W-:-:S13]  /*0da0*/  ISETP.GT.AND P0, PT, R17, 0xfe, PT ;  /* 0x000000fe1100780c */ /* 0x000fda0003f04270 */
[----:B------:R-:W-:Y:S05]  /*0db0*/  @P0 BRA `(.L_x_23) ;  /* 0x00000000006c0947 */ /* 0x000fea0003800000 */
[----:B------:R-:W-:-:S13]  /*0dc0*/  ISETP.GE.AND P0, PT, R17, 0x1, PT ;  /* 0x000000011100780c */ /* 0x000fda0003f06270 */
[----:B------:R-:W-:Y:S05]  /*0dd0*/  @P0 BRA `(.L_x_24) ;  /* 0x0000000000740947 */ /* 0x000fea0003800000 */
[----:B------:R-:W-:Y:S02]  /*0de0*/  ISETP.GE.AND P0, PT, R17, -0x18, PT ;  /* 0xffffffe81100780c */ /* 0x000fe40003f06270 */
[----:B------:R-:W-:-:S11]  /*0df0*/  LOP3.LUT R0, R0, 0x80000000, RZ, 0xc0, !PT ;  /* 0x8000000000007812 */ /* 0x000fd600078ec0ff */
[----:B------:R-:W-:Y:S05]  /*0e00*/  @!P0 BRA `(.L_x_24) ;  /* 0x0000000000688947 */ /* 0x000fea0003800000 */
[CCC-:B------:R-:W-:Y:S01]  /*0e10*/  FFMA.RZ R11, R18.reuse, R16.reuse, R15.reuse ;  /* 0x00000010120b7223 */ /* 0x1c0fe2000000c00f */
[C---:B------:R-:W-:Y:S01]  /*0e20*/  IADD3 R14, PT, PT, R17.reuse, 0x20, RZ ;  /* 0x00000020110e7810 */ /* 0x040fe20007ffe0ff */
[CCC-:B------:R-:W-:Y:S01]  /*0e30*/  FFMA.RM R12, R18.reuse, R16.reuse, R15.reuse ;  /* 0x00000010120c7223 */ /* 0x1c0fe2000000400f */
[----:B------:R-:W-:Y:S02]  /*0e40*/  ISETP.NE.AND P2, PT, R17, RZ, PT ;  /* 0x000000ff1100720c */ /* 0x000fe40003f45270 */
[----:B------:R-:W-:Y:S01]  /*0e50*/  LOP3.LUT R13, R11, 0x7fffff, RZ, 0xc0, !PT ;  /* 0x007fffff0b0d7812 */ /* 0x000fe200078ec0ff */
[----:B------:R-:W-:Y:S01]  /*0e60*/  FFMA.RP R11, R18, R16, R15 ;  /* 0x00000010120b7223 */ /* 0x000fe2000000800f */
[----:B------:R-:W-:Y:S01]  /*0e70*/  IMAD.MOV R15, RZ, RZ, -R17 ;  /* 0x000000ffff0f7224 */ /* 0x000fe200078e0a11 */
[----:B------:R-:W-:Y:S02]  /*0e80*/  ISETP.NE.AND P1, PT, R17, RZ, PT ;  /* 0x000000ff1100720c */ /* 0x000fe40003f25270 */
[----:B------:R-:W-:-:S02]  /*0e90*/  LOP3.LUT R13, R13, 0x800000, RZ, 0xfc, !PT ;  /* 0x008000000d0d7812 */ /* 0x000fc400078efcff */
[----:B------:R-:W-:Y:S02]  /*0ea0*/  FSETP.NEU.FTZ.AND P0, PT, R11, R12, PT ;  /* 0x0000000c0b00720b */ /* 0x000fe40003f1d000 */
[----:B------:R-:W-:Y:S02]  /*0eb0*/  SHF.L.U32 R14, R13, R14, RZ ;  /* 0x0000000e0d0e7219 */ /* 0x000fe400000006ff */
[----:B------:R-:W-:Y:S02]  /*0ec0*/  SEL R12, R15, RZ, P2 ;  /* 0x000000ff0f0c7207 */ /* 0x000fe40001000000 */
[----:B------:R-:W-:Y:S02]  /*0ed0*/  ISETP.NE.AND P1, PT, R14, RZ, P1 ;  /* 0x000000ff0e00720c */ /* 0x000fe40000f25270 */
[----:B------:R-:W-:Y:S02]  /*0ee0*/  SHF.R.U32.HI R12, RZ, R12, R13 ;  /* 0x0000000cff0c7219 */ /* 0x000fe4000001160d */
[----:B------:R-:W-:-:S02]  /*0ef0*/  PLOP3.LUT P0, PT, P0, P1, PT, 0xf8, 0x8f ;  /* 0x00000000008f781c */ /* 0x000fc40000703f70 */
[----:B------:R-:W-:Y:S02]  /*0f00*/  SHF.R.U32.HI R14, RZ, 0x1, R12 ;  /* 0x00000001ff0e7819 */ /* 0x000fe4000001160c */
[----:B------:R-:W-:-:S04]  /*0f10*/  SEL R11, RZ, 0x1, !P0 ;  /* 0x00000001ff0b7807 */ /* 0x000fc80004000000 */
[----:B------:R-:W-:-:S04]  /*0f20*/  LOP3.LUT R11, R11, 0x1, R14, 0xf8, !PT ;  /* 0x000000010b0b7812 */ /* 0x000fc800078ef80e */
[----:B------:R-:W-:-:S05]  /*0f30*/  LOP3.LUT R11, R11, R12, RZ, 0xc0, !PT ;  /* 0x0000000c0b0b7212 */ /* 0x000fca00078ec0ff */
[----:B------:R-:W-:-:S05]  /*0f40*/  IMAD.IADD R11, R14, 0x1, R11 ;  /* 0x000000010e0b7824 */ /* 0x000fca00078e020b */
[----:B------:R-:W-:Y:S01]  /*0f50*/  LOP3.LUT R0, R11, R0, RZ, 0xfc, !PT ;  /* 0x000000000b007212 */ /* 0x000fe200078efcff */
[----:B------:R-:W-:Y:S06]  /*0f60*/  BRA `(.L_x_24) ;  /* 0x0000000000107947 */ /* 0x000fec0003800000 */
.L_x_23:
[----:B------:R-:W-:-:S04]  /*0f70*/  LOP3.LUT R0, R0, 0x80000000, RZ, 0xc0, !PT ;  /* 0x8000000000007812 */ /* 0x000fc800078ec0ff */
[----:B------:R-:W-:Y:S01]  /*0f80*/  LOP3.LUT R0, R0, 0x7f800000, RZ, 0xfc, !PT ;  /* 0x7f80000000007812 */ /* 0x000fe200078efcff */
[----:B------:R-:W-:Y:S06]  /*0f90*/  BRA `(.L_x_24) ;  /* 0x0000000000047947 */ /* 0x000fec0003800000 */
.L_x_22:
[----:B------:R-:W-:-:S07]  /*0fa0*/  LEA R0, R11, R0, 0x17 ;  /* 0x000000000b007211 */ /* 0x000fce00078eb8ff */
.L_x_24:
[----:B------:R-:W-:Y:S05]  /*0fb0*/  BSYNC.RECONVERGENT B2 ;  /* 0x0000000000027941 */ /* 0x000fea0003800200 */
.L_x_21:
[----:B------:R-:W-:Y:S05]  /*0fc0*/  BRA `(.L_x_25) ;  /* 0x0000000000207947 */ /* 0x000fea0003800000 */
.L_x_20:
[----:B------:R-:W-:-:S04]  /*0fd0*/  LOP3.LUT R0, R13, 0x80000000, R0, 0x48, !PT ;  /* 0x800000000d007812 */ /* 0x000fc800078e4800 */
[----:B------:R-:W-:Y:S01]  /*0fe0*/  LOP3.LUT R0, R0, 0x7f800000, RZ, 0xfc, !PT ;  /* 0x7f80000000007812 */ /* 0x000fe200078efcff */
[----:B------:R-:W-:Y:S06]  /*0ff0*/  BRA `(.L_x_25) ;  /* 0x0000000000147947 */ /* 0x000fec0003800000 */
.L_x_19:
[----:B------:R-:W-:Y:S01]  /*1000*/  LOP3.LUT R0, R13, 0x80000000, R0, 0x48, !PT ;  /* 0x800000000d007812 */ /* 0x000fe200078e4800 */
[----:B------:R-:W-:Y:S06]  /*1010*/  BRA `(.L_x_25) ;  /* 0x00000000000c7947 */ /* 0x000fec0003800000 */
.L_x_18:
[----:B------:R-:W0:Y:S01]  /*1020*/  MUFU.RSQ R0, -QNAN ;  /* 0xffc0000000007908 */ /* 0x000e220000001400 */
[----:B------:R-:W-:Y:S05]  /*1030*/  BRA `(.L_x_25) ;  /* 0x0000000000047947 */ /* 0x000fea0003800000 */
.L_x_17:
[----:B------:R-:W-:-:S07]  /*1040*/  FADD.FTZ R0, R0, R3 ;  /* 0x0000000300007221 */ /* 0x000fce0000010000 */
.L_x_25:
[----:B------:R-:W-:Y:S05]  /*1050*/  BSYNC.RECONVERGENT B1 ;  /* 0x0000000000017941 */ /* 0x000fea0003800200 */
.L_x_15:
[----:B------:R-:W-:-:S04]  /*1060*/  IMAD.MOV.U32 R11, RZ, RZ, 0x0 ;  /* 0x00000000ff0b7424 */ /* 0x000fc800078e00ff */
[----:B0-----:R-:W-:Y:S05]  /*1070*/  RET.REL.NODEC R10 `(_Z14rmsnorm_kernelPfS_S_if) ;  /* 0xffffffec0ae07950 */ /* 0x001fea0003c3ffff */
.L_x_26:
[----:B------:R-:W-:-:S00]  /*1080*/  BRA `(.L_x_26) ;  /* 0xfffffffc00fc7947 */ /* 0x000fc0000383ffff */
[----:B------:R-:W-:-:S00]  /*1090*/  NOP ;  /* 0x0000000000007918 */ /* 0x000fc00000000000 */
        /* <DEDUP_REMOVED lines=14> */
.L_x_27:


//--------------------- .nv.shared._Z14rmsnorm_kernelPfS_S_if --------------------------
	.section	.nv.shared._Z14rmsnorm_kernelPfS_S_if,"aw",@nobits
	.sectionflags	@""
	.align	4
.nv.shared._Z14rmsnorm_kernelPfS_S_if:
	.zero		1156


//--------------------- .nv.shared.reserved.0     --------------------------
	.section	.nv.shared.reserved.0,"aw",@nobits
	.weak		__nv_reservedSMEM_offset_0_alias
	.size		__nv_reservedSMEM_offset_0_alias, 0, 64
	.other		__nv_reservedSMEM_offset_0_alias,@"STO_CUDA_RESERVED_SHARED STV_DEFAULT"
__nv_reservedSMEM_offset_0_alias:
	.zero		0
	.zero		64


//--------------------- .nv.constant0._Z14rmsnorm_kernelPfS_S_if --------------------------
	.section	.nv.constant0._Z14rmsnorm_kernelPfS_S_if,"a",@progbits
	.sectionflags	@""
	.align	4
.nv.constant0._Z14rmsnorm_kernelPfS_S_if:
	.zero		928


//--------------------- SYMBOLS --------------------------

	.type		.nv.reservedSmem.offset0,@object
	.size		.nv.reservedSmem.offset0,0x4
	.type		.nv.reservedSmem.cap,@object
	.size		.nv.reservedSmem.cap,0x4
